//
// Generated by NVIDIA NVVM Compiler
//
// Compiler Build ID: CL-36424714
// Cuda compilation tools, release 13.0, V13.0.88
// Based on NVVM 20.0.0
//

.version 9.0
.target sm_100
.address_size 64

	// .globl	_Z9ReductionPii
.extern .func  (.param .b32 func_retval0) vprintf
(
	.param .b64 vprintf_param_0,
	.param .b64 vprintf_param_1
)
;
// _ZZ9ReductionPiiE5sdata has been demoted
.global .align 1 .b8 $str[9] = {83, 117, 109, 58, 32, 37, 100, 10};

.visible .entry _Z9ReductionPii(
	.param .u64 .ptr .align 1 _Z9ReductionPii_param_0,
	.param .u32 _Z9ReductionPii_param_1
)
{
	.local .align 8 .b8 	__local_depot0[8];
	.reg .b64 	%SP;
	.reg .b64 	%SPL;
	.reg .pred 	%p<5>;
	.reg .b32 	%r<28>;
	.reg .b64 	%rd<11>;
	// demoted variable
	.shared .align 4 .b8 _ZZ9ReductionPiiE5sdata[8192];
	mov.u64 	%SPL, __local_depot0;
	cvta.local.u64 	%SP, %SPL;
	ld.param.u64 	%rd2, [_Z9ReductionPii_param_0];
	ld.param.u32 	%r7, [_Z9ReductionPii_param_1];
	cvta.to.global.u64 	%rd1, %rd2;
	mov.u32 	%r8, %ctaid.x;
	mov.u32 	%r1, %ntid.x;
	mov.u32 	%r2, %tid.x;
	mad.lo.s32 	%r9, %r8, %r1, %r2;
	mul.wide.u32 	%rd3, %r9, 4;
	add.s64 	%rd4, %rd1, %rd3;
	ld.global.u32 	%r10, [%rd4];
	shl.b32 	%r11, %r2, 2;
	mov.u32 	%r12, _ZZ9ReductionPiiE5sdata;
	add.s32 	%r3, %r12, %r11;
	st.shared.u32 	[%r3], %r10;
	add.s32 	%r13, %r9, 1024;
	mul.wide.u32 	%rd5, %r13, 4;
	add.s64 	%rd6, %rd1, %rd5;
	ld.global.u32 	%r14, [%rd6];
	st.shared.u32 	[%r3+4096], %r14;
	bar.sync 	0;
	setp.ne.s32 	%p1, %r7, 0;
	@%p1 bra 	$L__BB0_7;
	add.s32 	%r4, %r3, %r11;
	mov.b32 	%r27, 1;
$L__BB0_2:
	bar.sync 	0;
	add.s32 	%r17, %r27, -1;
	and.b32  	%r18, %r17, %r2;
	setp.ne.s32 	%p2, %r18, 0;
	@%p2 bra 	$L__BB0_4;
	shl.b32 	%r19, %r27, 2;
	add.s32 	%r20, %r4, %r19;
	ld.shared.u32 	%r21, [%r20];
	ld.shared.u32 	%r22, [%r4];
	add.s32 	%r23, %r22, %r21;
	st.shared.u32 	[%r4], %r23;
$L__BB0_4:
	shl.b32 	%r27, %r27, 1;
	setp.le.u32 	%p3, %r27, %r1;
	@%p3 bra 	$L__BB0_2;
	setp.ne.s32 	%p4, %r2, 0;
	@%p4 bra 	$L__BB0_7;
	ld.shared.u32 	%r24, [_ZZ9ReductionPiiE5sdata];
	st.global.u32 	[%rd1], %r24;
	add.u64 	%rd7, %SP, 0;
	add.u64 	%rd8, %SPL, 0;
	st.local.u32 	[%rd8], %r24;
	mov.u64 	%rd9, $str;
	cvta.global.u64 	%rd10, %rd9;
	{ // callseq 0, 0
	.param .b64 param0;
	st.param.b64 	[param0], %rd10;
	.param .b64 param1;
	st.param.b64 	[param1], %rd7;
	.param .b32 retval0;
	call.uni (retval0), 
	vprintf, 
	(
	param0, 
	param1
	);
	ld.param.b32 	%r25, [retval0];
	} // callseq 0
$L__BB0_7:
	ret;

}


// ===== COMPILED SASS (sm_100) =====

	.target	sm_100

	.elftype	@"ET_EXEC"


//--------------------- .note.nv.tkinfo           --------------------------
	.section	.note.nv.tkinfo,"",@"SHT_NOTE"
	.sectionflags	@"SHF_NOTE_NV_TKINFO"
	.tkinfo
        /*0018*/ 	.word	0x00000002
        /*0030*/ 	.string	""
        /*0030*/ 	.string	"ptxas"
        /*0030*/ 	.string	"Cuda compilation tools, release 13.0, V13.0.88"
        /*0030*/ 	.string	"Build cuda_13.0.r13.0/compiler.36424714_0"
        /*0030*/ 	.string	"-arch sm_100 -m 64 "



//--------------------- .note.nv.cuinfo           --------------------------
	.section	.note.nv.cuinfo,"",@"SHT_NOTE"
	.sectionflags	@"SHF_NOTE_NV_CUINFO"
        /*0018*/ 	.short	0x0002
        /*001a*/ 	.short	0x0064
        /*001c*/ 	.short	0x0082
	.zero		2


//--------------------- .nv.info                  --------------------------
	.section	.nv.info,"",@"SHT_CUDA_INFO"
	.align	4


	//----- nvinfo : EIATTR_REGCOUNT
	.align		4
        /*0000*/ 	.byte	0x04, 0x2f
        /*0002*/ 	.short	(.L_2 - .L_1)
	.align		4
.L_1:
        /*0004*/ 	.word	index@(_Z9ReductionPii)
        /*0008*/ 	.word	0x00000018


	//----- nvinfo : EIATTR_FRAME_SIZE
	.align		4
.L_2:
        /*000c*/ 	.byte	0x04, 0x11
        /*000e*/ 	.short	(.L_4 - .L_3)
	.align		4
.L_3:
        /*0010*/ 	.word	index@(_Z9ReductionPii)
        /*0014*/ 	.word	0x00000008


	//----- nvinfo : EIATTR_MIN_STACK_SIZE
	.align		4
.L_4:
        /*0018*/ 	.byte	0x04, 0x12
        /*001a*/ 	.short	(.L_6 - .L_5)
	.align		4
.L_5:
        /*001c*/ 	.word	index@(_Z9ReductionPii)
        /*0020*/ 	.word	0x00000008
.L_6:


//--------------------- .nv.compat                --------------------------
	.section	.nv.compat,"",@"SHT_CUDA_COMPAT_INFO"
	.align	4
        /*0000*/ 	.byte	0x02, 0x09, 0x00, 0x00, 0x02, 0x02, 0x01, 0x00, 0x02, 0x05, 0x05, 0x00, 0x03, 0x07, 0x01, 0x01
        /*0010*/ 	.byte	0x02, 0x03, 0x00, 0x00, 0x02, 0x06, 0x01, 0x00, 0x04, 0x0b, 0x08, 0x00, 0x09, 0x00, 0x00, 0x00
        /*0020*/ 	.byte	0x00, 0x00, 0x00, 0x00


//--------------------- .nv.info._Z9ReductionPii  --------------------------
	.section	.nv.info._Z9ReductionPii,"",@"SHT_CUDA_INFO"
	.sectionflags	@""
	.align	4


	//----- nvinfo : EIATTR_CUDA_API_VERSION
	.align		4
        /*0000*/ 	.byte	0x04, 0x37
        /*0002*/ 	.short	(.L_8 - .L_7)
.L_7:
        /*0004*/ 	.word	0x00000082


	//----- nvinfo : EIATTR_KPARAM_INFO
	.align		4
.L_8:
        /*0008*/ 	.byte	0x04, 0x17
        /*000a*/ 	.short	(.L_10 - .L_9)
.L_9:
        /*000c*/ 	.word	0x00000000
        /*0010*/ 	.short	0x0001
        /*0012*/ 	.short	0x0008
        /*0014*/ 	.byte	0x00, 0xf0, 0x11, 0x00


	//----- nvinfo : EIATTR_KPARAM_INFO
	.align		4
.L_10:
        /*0018*/ 	.byte	0x04, 0x17
        /*001a*/ 	.short	(.L_12 - .L_11)
.L_11:
        /*001c*/ 	.word	0x00000000
        /*0020*/ 	.short	0x0000
        /*0022*/ 	.short	0x0000
        /*0024*/ 	.byte	0x00, 0xf5, 0x21, 0x00


	//----- nvinfo : EIATTR_SPARSE_MMA_MASK
	.align		4
.L_12:
        /*0028*/ 	.byte	0x03, 0x50
        /*002a*/ 	.short	0x0000


	//----- nvinfo : EIATTR_MAXREG_COUNT
	.align		4
        /*002c*/ 	.byte	0x03, 0x1b
        /*002e*/ 	.short	0x00ff


	//----- nvinfo : EIATTR_NUM_BARRIERS
	.align		4
        /*0030*/ 	.byte	0x02, 0x4c
        /*0032*/ 	.byte	0x01
	.zero		1


	//----- nvinfo : EIATTR_EXTERNS
	.align		4
        /*0034*/ 	.byte	0x04, 0x0f
        /*0036*/ 	.short	(.L_14 - .L_13)


	//   ....[0]....
	.align		4
.L_13:
        /*0038*/ 	.word	index@(vprintf)


	//----- nvinfo : EIATTR_MERCURY_ISA_VERSION
	.align		4
.L_14:
        /*003c*/ 	.byte	0x03, 0x5f
        /*003e*/ 	.short	0x0101


	//----- nvinfo : EIATTR_VRC_CTA_INIT_COUNT
	.align		4
        /*0040*/ 	.byte	0x02, 0x4a
	.zero		1
	.zero		1


	//----- nvinfo : EIATTR_SYSCALL_OFFSETS
	.align		4
        /*0044*/ 	.byte	0x04, 0x46
        /*0046*/ 	.short	(.L_16 - .L_15)


	//   ....[0]....
.L_15:
        /*0048*/ 	.word	0x00000370


	//----- nvinfo : EIATTR_EXIT_INSTR_OFFSETS
	.align		4
.L_16:
        /*004c*/ 	.byte	0x04, 0x1c
        /*004e*/ 	.short	(.L_18 - .L_17)


	//   ....[0]....
.L_17:
        /*0050*/ 	.word	0x000001a0


	//   ....[1]....
        /*0054*/ 	.word	0x00000290


	//   ....[2]....
        /*0058*/ 	.word	0x00000380


	//----- nvinfo : EIATTR_CRS_STACK_SIZE
	.align		4
.L_18:
        /*005c*/ 	.byte	0x04, 0x1e
        /*005e*/ 	.short	(.L_20 - .L_19)
.L_19:
        /*0060*/ 	.word	0x00000000


	//----- nvinfo : EIATTR_CBANK_PARAM_SIZE
	.align		4
.L_20:
        /*0064*/ 	.byte	0x03, 0x19
        /*0066*/ 	.short	0x000c


	//----- nvinfo : EIATTR_PARAM_CBANK
	.align		4
        /*0068*/ 	.byte	0x04, 0x0a
        /*006a*/ 	.short	(.L_22 - .L_21)
	.align		4
.L_21:
        /*006c*/ 	.word	index@(.nv.constant0._Z9ReductionPii)
        /*0070*/ 	.short	0x0380
        /*0072*/ 	.short	0x000c


	//----- nvinfo : EIATTR_SW_WAR
	.align		4
.L_22:
        /*0074*/ 	.byte	0x04, 0x36
        /*0076*/ 	.short	(.L_24 - .L_23)
.L_23:
        /*0078*/ 	.word	0x00000008
.L_24:


//--------------------- .nv.callgraph             --------------------------
	.section	.nv.callgraph,"",@"SHT_CUDA_CALLGRAPH"
	.align	4
	.sectionentsize	8
	.align		4
        /*0000*/ 	.word	0x00000000
	.align		4
        /*0004*/ 	.word	0xffffffff
	.align		4
        /*0008*/ 	.word	index@(_Z9ReductionPii)
	.align		4
        /*000c*/ 	.word	index@(vprintf)
	.align		4
        /*0010*/ 	.word	0x00000000
	.align		4
        /*0014*/ 	.word	0xfffffffe
	.align		4
        /*0018*/ 	.word	0x00000000
	.align		4
        /*001c*/ 	.word	0xfffffffd
	.align		4
        /*0020*/ 	.word	0x00000000
	.align		4
        /*0024*/ 	.word	0xfffffffc


//--------------------- .nv.constant4             --------------------------
	.section	.nv.constant4,"a",@progbits
	.align	8
	.align		8
.nv.constant4:
        /*0000*/ 	.dword	vprintf
	.align		8
        /*0008*/ 	.dword	$str


//--------------------- .text._Z9ReductionPii     --------------------------
	.section	.text._Z9ReductionPii,"ax",@progbits
	.align	128
        .global         _Z9ReductionPii
        .type           _Z9ReductionPii,@function
        .size           _Z9ReductionPii,(.L_x_3 - _Z9ReductionPii)
        .other          _Z9ReductionPii,@"STO_CUDA_ENTRY STV_DEFAULT"
_Z9ReductionPii:
.text._Z9ReductionPii:
[----:B------:R-:W0:Y:S01]  /*0000*/  LDC R1, c[0x0][0x37c] ;  /* 0x0000df00ff017b82 */ /* 0x000e220000000800 */
[----:B------:R-:W1:Y:S01]  /*0010*/  S2R R8, SR_TID.X ;  /* 0x0000000000087919 */ /* 0x000e620000002100 */
[----:B------:R-:W2:Y:S06]  /*0020*/  LDCU UR9, c[0x0][0x2fc] ;  /* 0x00005f80ff0977ac */ /* 0x000eac0008000800 */
[----:B------:R-:W1:Y:S01]  /*0030*/  S2UR UR4, SR_CTAID.X ;  /* 0x00000000000479c3 */ /* 0x000e620000002500 */
[----:B0-----:R-:W-:Y:S01]  /*0040*/  VIADD R1, R1, 0xfffffff8 ;  /* 0xfffffff801017836 */ /* 0x001fe20000000000 */
[----:B------:R-:W0:Y:S01]  /*0050*/  LDCU.64 UR6, c[0x0][0x358] ;  /* 0x00006b00ff0677ac */ /* 0x000e220008000a00 */
[----:B------:R-:W3:Y:S05]  /*0060*/  LDCU UR10, c[0x0][0x388] ;  /* 0x00007100ff0a77ac */ /* 0x000eea0008000800 */
[----:B------:R-:W1:Y:S08]  /*0070*/  LDC R11, c[0x0][0x360] ;  /* 0x0000d800ff0b7b82 */ /* 0x000e700000000800 */
[----:B------:R-:W4:Y:S01]  /*0080*/  LDC.64 R4, c[0x0][0x380] ;  /* 0x0000e000ff047b82 */ /* 0x000f220000000a00 */
[----:B-1----:R-:W-:-:S04]  /*0090*/  IMAD R3, R11, UR4, R8 ;  /* 0x000000040b037c24 */ /* 0x002fc8000f8e0208 */
[C---:B------:R-:W-:Y:S02]  /*00a0*/  VIADD R7, R3.reuse, 0x400 ;  /* 0x0000040003077836 */ /* 0x040fe40000000000 */
[----:B----4-:R-:W-:-:S04]  /*00b0*/  IMAD.WIDE.U32 R2, R3, 0x4, R4 ;  /* 0x0000000403027825 */ /* 0x010fc800078e0004 */
[----:B------:R-:W-:Y:S02]  /*00c0*/  IMAD.WIDE.U32 R4, R7, 0x4, R4 ;  /* 0x0000000407047825 */ /* 0x000fe400078e0004 */
[----:B0-----:R-:W4:Y:S04]  /*00d0*/  LDG.E R2, desc[UR6][R2.64] ;  /* 0x0000000602027981 */ /* 0x001f28000c1e1900 */
[----:B------:R-:W5:Y:S01]  /*00e0*/  LDG.E R4, desc[UR6][R4.64] ;  /* 0x0000000604047981 */ /* 0x000f62000c1e1900 */
[----:B------:R-:W0:Y:S01]  /*00f0*/  S2UR UR5, SR_CgaCtaId ;  /* 0x00000000000579c3 */ /* 0x000e220000008800 */
[----:B------:R-:W-:Y:S01]  /*0100*/  UMOV UR4, 0x400 ;  /* 0x0000040000047882 */ /* 0x000fe20000000000 */
[----:B------:R-:W1:Y:S01]  /*0110*/  LDCU UR8, c[0x0][0x2f8] ;  /* 0x00005f00ff0877ac */ /* 0x000e620008000800 */
[----:B---3--:R-:W-:-:S02]  /*0120*/  ISETP.NE.AND P0, PT, RZ, UR10, PT ;  /* 0x0000000aff007c0c */ /* 0x008fc4000bf05270 */
[----:B-1----:R-:W-:Y:S01]  /*0130*/  IADD3 R6, P1, PT, R1, UR8, RZ ;  /* 0x0000000801067c10 */ /* 0x002fe2000ff3e0ff */
[----:B0-----:R-:W-:-:S03]  /*0140*/  ULEA UR4, UR5, UR4, 0x18 ;  /* 0x0000000405047291 */ /* 0x001fc6000f8ec0ff */
[----:B--2---:R-:W-:-:S03]  /*0150*/  IADD3.X R7, PT, PT, RZ, UR9, RZ, P1, !PT ;  /* 0x00000009ff077c10 */ /* 0x004fc60008ffe4ff */
[----:B------:R-:W-:-:S05]  /*0160*/  LEA R9, R8, UR4, 0x2 ;  /* 0x0000000408097c11 */ /* 0x000fca000f8e10ff */
[----:B----4-:R0:W-:Y:S04]  /*0170*/  STS [R9], R2 ;  /* 0x0000000209007388 */ /* 0x0101e80000000800 */
[----:B-----5:R0:W-:Y:S01]  /*0180*/  STS [R9+0x1000], R4 ;  /* 0x0010000409007388 */ /* 0x0201e20000000800 */
[----:B------:R-:W-:Y:S06]  /*0190*/  BAR.SYNC.DEFER_BLOCKING 0x0 ;  /* 0x0000000000007b1d */ /* 0x000fec0000010000 */
[----:B------:R-:W-:Y:S05]  /*01a0*/  @P0 EXIT ;  /* 0x000000000000094d */ /* 0x000fea0003800000 */
[----:B0-----:R-:W-:Y:S02]  /*01b0*/  IMAD R9, R8, 0x4, R9 ;  /* 0x0000000408097824 */ /* 0x001fe400078e0209 */
[----:B------:R-:W-:-:S07]  /*01c0*/  IMAD.MOV.U32 R0, RZ, RZ, 0x1 ;  /* 0x00000001ff007424 */ /* 0x000fce00078e00ff */
.L_x_0:
[----:B------:R-:W-:Y:S01]  /*01d0*/  BAR.SYNC.DEFER_BLOCKING 0x0 ;  /* 0x0000000000007b1d */ /* 0x000fe20000010000 */
[----:B------:R-:W-:-:S04]  /*01e0*/  IADD3 R2, PT, PT, R0, -0x1, RZ ;  /* 0xffffffff00027810 */ /* 0x000fc80007ffe0ff */
[----:B------:R-:W-:-:S13]  /*01f0*/  LOP3.LUT P0, RZ, R2, R8, RZ, 0xc0, !PT ;  /* 0x0000000802ff7212 */ /* 0x000fda000780c0ff */
[C---:B------:R-:W-:Y:S01]  /*0200*/  @!P0 IMAD R2, R0.reuse, 0x4, R9 ;  /* 0x0000000400028824 */ /* 0x040fe200078e0209 */
[----:B------:R-:W-:Y:S01]  /*0210*/  SHF.L.U32 R0, R0, 0x1, RZ ;  /* 0x0000000100007819 */ /* 0x000fe200000006ff */
[----:B------:R-:W-:Y:S04]  /*0220*/  @!P0 LDS R3, [R9] ;  /* 0x0000000009038984 */ /* 0x000fe80000000800 */
[----:B------:R-:W0:Y:S02]  /*0230*/  @!P0 LDS R2, [R2] ;  /* 0x0000000002028984 */ /* 0x000e240000000800 */
[----:B0-----:R-:W-:-:S05]  /*0240*/  @!P0 IMAD.IADD R4, R2, 0x1, R3 ;  /* 0x0000000102048824 */ /* 0x001fca00078e0203 */
[----:B------:R0:W-:Y:S01]  /*0250*/  @!P0 STS [R9], R4 ;  /* 0x0000000409008388 */ /* 0x0001e20000000800 */
[----:B------:R-:W-:-:S13]  /*0260*/  ISETP.GT.U32.AND P0, PT, R0, R11, PT ;  /* 0x0000000b0000720c */ /* 0x000fda0003f04070 */
[----:B0-----:R-:W-:Y:S05]  /*0270*/  @!P0 BRA `(.L_x_0) ;  /* 0xfffffffc00d48947 */ /* 0x001fea000383ffff */
[----:B------:R-:W-:-:S13]  /*0280*/  ISETP.NE.AND P0, PT, R8, RZ, PT ;  /* 0x000000ff0800720c */ /* 0x000fda0003f05270 */
[----:B------:R-:W-:Y:S05]  /*0290*/  @P0 EXIT ;  /* 0x000000000000094d */ /* 0x000fea0003800000 */
[----:B------:R-:W0:Y:S01]  /*02a0*/  S2UR UR5, SR_CgaCtaId ;  /* 0x00000000000579c3 */ /* 0x000e220000008800 */
[----:B------:R-:W-:Y:S01]  /*02b0*/  UMOV UR4, 0x400 ;  /* 0x0000040000047882 */ /* 0x000fe20000000000 */
[----:B------:R-:W-:-:S06]  /*02c0*/  MOV R8, 0x0 ;  /* 0x0000000000087802 */ /* 0x000fcc0000000f00 */
[----:B------:R-:W1:Y:S08]  /*02d0*/  LDC.64 R2, c[0x0][0x380] ;  /* 0x0000e000ff027b82 */ /* 0x000e700000000a00 */
[----:B------:R-:W2:Y:S01]  /*02e0*/  LDC.64 R8, c[0x4][R8] ;  /* 0x0100000008087b82 */ /* 0x000ea20000000a00 */
[----:B0-----:R-:W-:-:S09]  /*02f0*/  ULEA UR4, UR5, UR4, 0x18 ;  /* 0x0000000405047291 */ /* 0x001fd2000f8ec0ff */
[----:B------:R-:W0:Y:S02]  /*0300*/  LDS R0, [UR4] ;  /* 0x00000004ff007984 */ /* 0x000e240008000800 */
[----:B------:R-:W3:Y:S02]  /*0310*/  LDCU.64 UR4, c[0x4][0x8] ;  /* 0x01000100ff0477ac */ /* 0x000ee40008000a00 */
[----:B---3--:R-:W-:Y:S01]  /*0320*/  IMAD.U32 R4, RZ, RZ, UR4 ;  /* 0x00000004ff047e24 */ /* 0x008fe2000f8e00ff */
[----:B------:R-:W-:Y:S01]  /*0330*/  MOV R5, UR5 ;  /* 0x0000000500057c02 */ /* 0x000fe20008000f00 */
[----:B0-----:R0:W-:Y:S04]  /*0340*/  STL [R1], R0 ;  /* 0x0000000001007387 */ /* 0x0011e80000100800 */
[----:B-12---:R0:W-:Y:S02]  /*0350*/  STG.E desc[UR6][R2.64], R0 ;  /* 0x0000000002007986 */ /* 0x0061e4000c101906 */
[----:B------:R-:W-:-:S07]  /*0360*/  LEPC R20, `(.L_x_1) ;  /* 0x000000001014794e */ /* 0x000fce0000000000 */
[----:B0-----:R-:W-:Y:S05]  /*0370*/  CALL.ABS.NOINC R8 ;  /* 0x0000000008007343 */ /* 0x001fea0003c00000 */
.L_x_1:
[----:B------:R-:W-:Y:S05]  /*0380*/  EXIT ;  /* 0x000000000000794d */ /* 0x000fea0003800000 */
.L_x_2:
[----:B------:R-:W-:-:S00]  /*0390*/  BRA `(.L_x_2) ;  /* 0xfffffffc00fc7947 */ /* 0x000fc0000383ffff */
[----:B------:R-:W-:-:S00]  /*03a0*/  NOP ;  /* 0x0000000000007918 */ /* 0x000fc00000000000 */
        /* <DEDUP_REMOVED lines=13> */
.L_x_3:


//--------------------- .nv.global.init           --------------------------
	.section	.nv.global.init,"aw",@progbits
.nv.global.init:
	.type		$str,@object
	.size		$str,(.L_0 - $str)
$str:
        /*0000*/ 	.byte	0x53, 0x75, 0x6d, 0x3a, 0x20, 0x25, 0x64, 0x0a, 0x00
.L_0:


//--------------------- .nv.shared._Z9ReductionPii --------------------------
	.section	.nv.shared._Z9ReductionPii,"aw",@nobits
	.sectionflags	@""
	.align	4
.nv.shared._Z9ReductionPii:
	.zero		9216


//--------------------- .nv.shared.reserved.0     --------------------------
	.section	.nv.shared.reserved.0,"aw",@nobits
	.weak		__nv_reservedSMEM_offset_0_alias
	.size		__nv_reservedSMEM_offset_0_alias, 0, 64
	.other		__nv_reservedSMEM_offset_0_alias,@"STO_CUDA_RESERVED_SHARED STV_DEFAULT"
__nv_reservedSMEM_offset_0_alias:
	.zero		0
	.zero		64


//--------------------- .nv.constant0._Z9ReductionPii --------------------------
	.section	.nv.constant0._Z9ReductionPii,"a",@progbits
	.sectionflags	@""
	.align	4
.nv.constant0._Z9ReductionPii:
	.zero		908


//--------------------- SYMBOLS --------------------------

	.type		.nv.reservedSmem.offset0,@object
	.size		.nv.reservedSmem.offset0,0x4
	.type		.nv.reservedSmem.cap,@object
	.size		.nv.reservedSmem.cap,0x4
	.type		vprintf,@function
